//
// Generated by NVIDIA NVVM Compiler
//
// Compiler Build ID: CL-36424714
// Cuda compilation tools, release 13.0, V13.0.88
// Based on NVVM 20.0.0
//

.version 9.0
.target sm_100
.address_size 64

	// .globl	_Z10vector_addPKfS0_Pfi

.visible .entry _Z10vector_addPKfS0_Pfi(
	.param .u64 .ptr .align 1 _Z10vector_addPKfS0_Pfi_param_0,
	.param .u64 .ptr .align 1 _Z10vector_addPKfS0_Pfi_param_1,
	.param .u64 .ptr .align 1 _Z10vector_addPKfS0_Pfi_param_2,
	.param .u32 _Z10vector_addPKfS0_Pfi_param_3
)
{
	.reg .pred 	%p<2>;
	.reg .b32 	%r<6>;
	.reg .b32 	%f<4>;
	.reg .b64 	%rd<11>;

	ld.param.u64 	%rd1, [_Z10vector_addPKfS0_Pfi_param_0];
	ld.param.u64 	%rd2, [_Z10vector_addPKfS0_Pfi_param_1];
	ld.param.u64 	%rd3, [_Z10vector_addPKfS0_Pfi_param_2];
	ld.param.u32 	%r2, [_Z10vector_addPKfS0_Pfi_param_3];
	mov.u32 	%r3, %ctaid.x;
	mov.u32 	%r4, %ntid.x;
	mov.u32 	%r5, %tid.x;
	mad.lo.s32 	%r1, %r3, %r4, %r5;
	setp.ge.s32 	%p1, %r1, %r2;
	@%p1 bra 	$L__BB0_2;
	cvta.to.global.u64 	%rd4, %rd2;
	cvta.to.global.u64 	%rd5, %rd1;
	cvta.to.global.u64 	%rd6, %rd3;
	mul.wide.s32 	%rd7, %r1, 4;
	add.s64 	%rd8, %rd4, %rd7;
	ld.global.f32 	%f1, [%rd8];
	add.s64 	%rd9, %rd5, %rd7;
	ld.global.f32 	%f2, [%rd9];
	add.f32 	%f3, %f1, %f2;
	add.s64 	%rd10, %rd6, %rd7;
	st.global.f32 	[%rd10], %f3;
$L__BB0_2:
	ret;

}


// ===== COMPILED SASS (sm_100) =====

	.target	sm_100

	.elftype	@"ET_EXEC"


//--------------------- .note.nv.tkinfo           --------------------------
	.section	.note.nv.tkinfo,"",@"SHT_NOTE"
	.sectionflags	@"SHF_NOTE_NV_TKINFO"
	.tkinfo
        /*0018*/ 	.word	0x00000002
        /*0030*/ 	.string	""
        /*0030*/ 	.string	"ptxas"
        /*0030*/ 	.string	"Cuda compilation tools, release 13.0, V13.0.88"
        /*0030*/ 	.string	"Build cuda_13.0.r13.0/compiler.36424714_0"
        /*0030*/ 	.string	"-arch sm_100 -m 64 "



//--------------------- .note.nv.cuinfo           --------------------------
	.section	.note.nv.cuinfo,"",@"SHT_NOTE"
	.sectionflags	@"SHF_NOTE_NV_CUINFO"
        /*0018*/ 	.short	0x0002
        /*001a*/ 	.short	0x0064
        /*001c*/ 	.short	0x0082
	.zero		2


//--------------------- .nv.info                  --------------------------
	.section	.nv.info,"",@"SHT_CUDA_INFO"
	.align	4


	//----- nvinfo : EIATTR_REGCOUNT
	.align		4
        /*0000*/ 	.byte	0x04, 0x2f
        /*0002*/ 	.short	(.L_1 - .L_0)
	.align		4
.L_0:
        /*0004*/ 	.word	index@(_Z10vector_addPKfS0_Pfi)
        /*0008*/ 	.word	0x0000000c


	//----- nvinfo : EIATTR_FRAME_SIZE
	.align		4
.L_1:
        /*000c*/ 	.byte	0x04, 0x11
        /*000e*/ 	.short	(.L_3 - .L_2)
	.align		4
.L_2:
        /*0010*/ 	.word	index@(_Z10vector_addPKfS0_Pfi)
        /*0014*/ 	.word	0x00000000


	//----- nvinfo : EIATTR_MIN_STACK_SIZE
	.align		4
.L_3:
        /*0018*/ 	.byte	0x04, 0x12
        /*001a*/ 	.short	(.L_5 - .L_4)
	.align		4
.L_4:
        /*001c*/ 	.word	index@(_Z10vector_addPKfS0_Pfi)
        /*0020*/ 	.word	0x00000000
.L_5:


//--------------------- .nv.compat                --------------------------
	.section	.nv.compat,"",@"SHT_CUDA_COMPAT_INFO"
	.align	4
        /*0000*/ 	.byte	0x02, 0x09, 0x00, 0x00, 0x02, 0x02, 0x01, 0x00, 0x02, 0x05, 0x05, 0x00, 0x03, 0x07, 0x01, 0x01
        /*0010*/ 	.byte	0x02, 0x03, 0x00, 0x00, 0x02, 0x06, 0x01, 0x00, 0x04, 0x0b, 0x08, 0x00, 0x09, 0x00, 0x00, 0x00
        /*0020*/ 	.byte	0x00, 0x00, 0x00, 0x00


//--------------------- .nv.info._Z10vector_addPKfS0_Pfi --------------------------
	.section	.nv.info._Z10vector_addPKfS0_Pfi,"",@"SHT_CUDA_INFO"
	.sectionflags	@""
	.align	4


	//----- nvinfo : EIATTR_CUDA_API_VERSION
	.align		4
        /*0000*/ 	.byte	0x04, 0x37
        /*0002*/ 	.short	(.L_7 - .L_6)
.L_6:
        /*0004*/ 	.word	0x00000082


	//----- nvinfo : EIATTR_KPARAM_INFO
	.align		4
.L_7:
        /*0008*/ 	.byte	0x04, 0x17
        /*000a*/ 	.short	(.L_9 - .L_8)
.L_8:
        /*000c*/ 	.word	0x00000000
        /*0010*/ 	.short	0x0003
        /*0012*/ 	.short	0x0018
        /*0014*/ 	.byte	0x00, 0xf0, 0x11, 0x00


	//----- nvinfo : EIATTR_KPARAM_INFO
	.align		4
.L_9:
        /*0018*/ 	.byte	0x04, 0x17
        /*001a*/ 	.short	(.L_11 - .L_10)
.L_10:
        /*001c*/ 	.word	0x00000000
        /*0020*/ 	.short	0x0002
        /*0022*/ 	.short	0x0010
        /*0024*/ 	.byte	0x00, 0xf5, 0x21, 0x00


	//----- nvinfo : EIATTR_KPARAM_INFO
	.align		4
.L_11:
        /*0028*/ 	.byte	0x04, 0x17
        /*002a*/ 	.short	(.L_13 - .L_12)
.L_12:
        /*002c*/ 	.word	0x00000000
        /*0030*/ 	.short	0x0001
        /*0032*/ 	.short	0x0008
        /*0034*/ 	.byte	0x00, 0xf5, 0x21, 0x00


	//----- nvinfo : EIATTR_KPARAM_INFO
	.align		4
.L_13:
        /*0038*/ 	.byte	0x04, 0x17
        /*003a*/ 	.short	(.L_15 - .L_14)
.L_14:
        /*003c*/ 	.word	0x00000000
        /*0040*/ 	.short	0x0000
        /*0042*/ 	.short	0x0000
        /*0044*/ 	.byte	0x00, 0xf5, 0x21, 0x00


	//----- nvinfo : EIATTR_SPARSE_MMA_MASK
	.align		4
.L_15:
        /*0048*/ 	.byte	0x03, 0x50
        /*004a*/ 	.short	0x0000


	//----- nvinfo : EIATTR_MAXREG_COUNT
	.align		4
        /*004c*/ 	.byte	0x03, 0x1b
        /*004e*/ 	.short	0x00ff


	//----- nvinfo : EIATTR_MERCURY_ISA_VERSION
	.align		4
        /*0050*/ 	.byte	0x03, 0x5f
        /*0052*/ 	.short	0x0101


	//----- nvinfo : EIATTR_VRC_CTA_INIT_COUNT
	.align		4
        /*0054*/ 	.byte	0x02, 0x4a
	.zero		1
	.zero		1


	//----- nvinfo : EIATTR_EXIT_INSTR_OFFSETS
	.align		4
        /*0058*/ 	.byte	0x04, 0x1c
        /*005a*/ 	.short	(.L_17 - .L_16)


	//   ....[0]....
.L_16:
        /*005c*/ 	.word	0x00000070


	//   ....[1]....
        /*0060*/ 	.word	0x00000130


	//----- nvinfo : EIATTR_CBANK_PARAM_SIZE
	.align		4
.L_17:
        /*0064*/ 	.byte	0x03, 0x19
        /*0066*/ 	.short	0x001c


	//----- nvinfo : EIATTR_PARAM_CBANK
	.align		4
        /*0068*/ 	.byte	0x04, 0x0a
        /*006a*/ 	.short	(.L_19 - .L_18)
	.align		4
.L_18:
        /*006c*/ 	.word	index@(.nv.constant0._Z10vector_addPKfS0_Pfi)
        /*0070*/ 	.short	0x0380
        /*0072*/ 	.short	0x001c


	//----- nvinfo : EIATTR_SW_WAR
	.align		4
.L_19:
        /*0074*/ 	.byte	0x04, 0x36
        /*0076*/ 	.short	(.L_21 - .L_20)
.L_20:
        /*0078*/ 	.word	0x00000008
.L_21:


//--------------------- .nv.callgraph             --------------------------
	.section	.nv.callgraph,"",@"SHT_CUDA_CALLGRAPH"
	.align	4
	.sectionentsize	8
	.align		4
        /*0000*/ 	.word	0x00000000
	.align		4
        /*0004*/ 	.word	0xffffffff
	.align		4
        /*0008*/ 	.word	0x00000000
	.align		4
        /*000c*/ 	.word	0xfffffffe
	.align		4
        /*0010*/ 	.word	0x00000000
	.align		4
        /*0014*/ 	.word	0xfffffffd
	.align		4
        /*0018*/ 	.word	0x00000000
	.align		4
        /*001c*/ 	.word	0xfffffffc


//--------------------- .text._Z10vector_addPKfS0_Pfi --------------------------
	.section	.text._Z10vector_addPKfS0_Pfi,"ax",@progbits
	.align	128
        .global         _Z10vector_addPKfS0_Pfi
        .type           _Z10vector_addPKfS0_Pfi,@function
        .size           _Z10vector_addPKfS0_Pfi,(.L_x_1 - _Z10vector_addPKfS0_Pfi)
        .other          _Z10vector_addPKfS0_Pfi,@"STO_CUDA_ENTRY STV_DEFAULT"
_Z10vector_addPKfS0_Pfi:
.text._Z10vector_addPKfS0_Pfi:
[----:B------:R-:W-:Y:S01]  /*0000*/  LDC R1, c[0x0][0x37c] ;  /* 0x0000df00ff017b82 */ /* 0x000fe20000000800 */
[----:B------:R-:W0:Y:S07]  /*0010*/  S2R R0, SR_TID.X ;  /* 0x0000000000007919 */ /* 0x000e2e0000002100 */
[----:B------:R-:W0:Y:S01]  /*0020*/  S2UR UR4, SR_CTAID.X ;  /* 0x00000000000479c3 */ /* 0x000e220000002500 */
[----:B------:R-:W1:Y:S07]  /*0030*/  LDCU UR5, c[0x0][0x398] ;  /* 0x00007300ff0577ac */ /* 0x000e6e0008000800 */
[----:B------:R-:W0:Y:S02]  /*0040*/  LDC R9, c[0x0][0x360] ;  /* 0x0000d800ff097b82 */ /* 0x000e240000000800 */
[----:B0-----:R-:W-:-:S05]  /*0050*/  IMAD R9, R9, UR4, R0 ;  /* 0x0000000409097c24 */ /* 0x001fca000f8e0200 */
[----:B-1----:R-:W-:-:S13]  /*0060*/  ISETP.GE.AND P0, PT, R9, UR5, PT ;  /* 0x0000000509007c0c */ /* 0x002fda000bf06270 */
[----:B------:R-:W-:Y:S05]  /*0070*/  @P0 EXIT ;  /* 0x000000000000094d */ /* 0x000fea0003800000 */
[----:B------:R-:W0:Y:S01]  /*0080*/  LDC.64 R2, c[0x0][0x388] ;  /* 0x0000e200ff027b82 */ /* 0x000e220000000a00 */
[----:B------:R-:W1:Y:S07]  /*0090*/  LDCU.64 UR4, c[0x0][0x358] ;  /* 0x00006b00ff0477ac */ /* 0x000e6e0008000a00 */
[----:B------:R-:W2:Y:S08]  /*00a0*/  LDC.64 R4, c[0x0][0x380] ;  /* 0x0000e000ff047b82 */ /* 0x000eb00000000a00 */
[----:B------:R-:W3:Y:S01]  /*00b0*/  LDC.64 R6, c[0x0][0x390] ;  /* 0x0000e400ff067b82 */ /* 0x000ee20000000a00 */
[----:B0-----:R-:W-:-:S06]  /*00c0*/  IMAD.WIDE R2, R9, 0x4, R2 ;  /* 0x0000000409027825 */ /* 0x001fcc00078e0202 */
[----:B-1----:R-:W4:Y:S01]  /*00d0*/  LDG.E R2, desc[UR4][R2.64] ;  /* 0x0000000402027981 */ /* 0x002f22000c1e1900 */
[----:B--2---:R-:W-:-:S06]  /*00e0*/  IMAD.WIDE R4, R9, 0x4, R4 ;  /* 0x0000000409047825 */ /* 0x004fcc00078e0204 */
[----:B------:R-:W4:Y:S01]  /*00f0*/  LDG.E R5, desc[UR4][R4.64] ;  /* 0x0000000404057981 */ /* 0x000f22000c1e1900 */
[----:B---3--:R-:W-:-:S04]  /*0100*/  IMAD.WIDE R6, R9, 0x4, R6 ;  /* 0x0000000409067825 */ /* 0x008fc800078e0206 */
[----:B----4-:R-:W-:-:S05]  /*0110*/  FADD R9, R2, R5 ;  /* 0x0000000502097221 */ /* 0x010fca0000000000 */
[----:B------:R-:W-:Y:S01]  /*0120*/  STG.E desc[UR4][R6.64], R9 ;  /* 0x0000000906007986 */ /* 0x000fe2000c101904 */
[----:B------:R-:W-:Y:S05]  /*0130*/  EXIT ;  /* 0x000000000000794d */ /* 0x000fea0003800000 */
.L_x_0:
[----:B------:R-:W-:-:S00]  /*0140*/  BRA `(.L_x_0) ;  /* 0xfffffffc00fc7947 */ /* 0x000fc0000383ffff */
[----:B------:R-:W-:-:S00]  /*0150*/  NOP ;  /* 0x0000000000007918 */ /* 0x000fc00000000000 */
        /* <DEDUP_REMOVED lines=10> */
.L_x_1:


//--------------------- .nv.shared.reserved.0     --------------------------
	.section	.nv.shared.reserved.0,"aw",@nobits
	.weak		__nv_reservedSMEM_offset_0_alias
	.size		__nv_reservedSMEM_offset_0_alias, 0, 64
	.other		__nv_reservedSMEM_offset_0_alias,@"STO_CUDA_RESERVED_SHARED STV_DEFAULT"
__nv_reservedSMEM_offset_0_alias:
	.zero		0
	.zero		64


//--------------------- .nv.constant0._Z10vector_addPKfS0_Pfi --------------------------
	.section	.nv.constant0._Z10vector_addPKfS0_Pfi,"a",@progbits
	.sectionflags	@""
	.align	4
.nv.constant0._Z10vector_addPKfS0_Pfi:
	.zero		924


//--------------------- SYMBOLS --------------------------

	.type		.nv.reservedSmem.offset0,@object
	.size		.nv.reservedSmem.offset0,0x4
